//
// Generated by NVIDIA NVVM Compiler
//
// Compiler Build ID: CL-36424714
// Cuda compilation tools, release 13.0, V13.0.88
// Based on NVVM 20.0.0
//

.version 9.0
.target sm_100
.address_size 64

	// .globl	_Z11matmul_tilePdS_S_iiii
.extern .shared .align 16 .b8 bigarray[];

.visible .entry _Z11matmul_tilePdS_S_iiii(
	.param .u64 .ptr .align 1 _Z11matmul_tilePdS_S_iiii_param_0,
	.param .u64 .ptr .align 1 _Z11matmul_tilePdS_S_iiii_param_1,
	.param .u64 .ptr .align 1 _Z11matmul_tilePdS_S_iiii_param_2,
	.param .u32 _Z11matmul_tilePdS_S_iiii_param_3,
	.param .u32 _Z11matmul_tilePdS_S_iiii_param_4,
	.param .u32 _Z11matmul_tilePdS_S_iiii_param_5,
	.param .u32 _Z11matmul_tilePdS_S_iiii_param_6
)
{
	.reg .pred 	%p<21>;
	.reg .b32 	%r<105>;
	.reg .b64 	%rd<13>;
	.reg .b64 	%fd<79>;

	ld.param.u64 	%rd3, [_Z11matmul_tilePdS_S_iiii_param_0];
	ld.param.u64 	%rd4, [_Z11matmul_tilePdS_S_iiii_param_1];
	ld.param.u64 	%rd5, [_Z11matmul_tilePdS_S_iiii_param_2];
	ld.param.u32 	%r34, [_Z11matmul_tilePdS_S_iiii_param_3];
	ld.param.u32 	%r35, [_Z11matmul_tilePdS_S_iiii_param_4];
	ld.param.u32 	%r36, [_Z11matmul_tilePdS_S_iiii_param_5];
	ld.param.u32 	%r37, [_Z11matmul_tilePdS_S_iiii_param_6];
	mov.u32 	%r1, %tid.x;
	mov.u32 	%r2, %tid.y;
	mov.u32 	%r38, %ntid.x;
	mov.u32 	%r39, %ctaid.x;
	mad.lo.s32 	%r3, %r38, %r39, %r1;
	mov.u32 	%r40, %ntid.y;
	mov.u32 	%r41, %ctaid.y;
	mad.lo.s32 	%r4, %r40, %r41, %r2;
	div.s32 	%r42, %r36, %r37;
	mul.lo.s32 	%r43, %r42, %r37;
	sub.s32 	%r44, %r36, %r43;
	setp.ne.s32 	%p1, %r44, 0;
	selp.u32 	%r45, 1, 0, %p1;
	add.s32 	%r5, %r42, %r45;
	setp.lt.s32 	%p2, %r5, 1;
	mov.f64 	%fd77, 0d0000000000000000;
	@%p2 bra 	$L__BB0_19;
	mul.lo.s32 	%r47, %r37, %r37;
	shl.b32 	%r48, %r47, 3;
	mov.u32 	%r49, bigarray;
	add.s32 	%r6, %r49, %r48;
	mul.lo.s32 	%r7, %r36, %r4;
	mul.lo.s32 	%r8, %r37, %r2;
	and.b32  	%r9, %r37, 7;
	and.b32  	%r10, %r37, 3;
	and.b32  	%r11, %r37, 2147483640;
	and.b32  	%r12, %r37, 1;
	neg.s32 	%r13, %r11;
	shl.b32 	%r50, %r1, 3;
	add.s32 	%r51, %r48, %r50;
	add.s32 	%r14, %r49, %r51;
	shl.b32 	%r15, %r37, 6;
	shl.b32 	%r52, %r8, 3;
	add.s32 	%r53, %r52, %r49;
	add.s32 	%r16, %r53, 32;
	shl.b32 	%r17, %r37, 3;
	cvta.to.global.u64 	%rd1, %rd3;
	cvta.to.global.u64 	%rd2, %rd4;
	mov.f64 	%fd77, 0d0000000000000000;
	mov.b32 	%r98, 0;
$L__BB0_2:
	setp.ge.s32 	%p3, %r4, %r34;
	mul.lo.s32 	%r19, %r98, %r37;
	add.s32 	%r20, %r19, %r1;
	setp.ge.s32 	%p4, %r20, %r36;
	or.pred  	%p5, %p4, %p3;
	mov.f64 	%fd68, 0d0000000000000000;
	@%p5 bra 	$L__BB0_4;
	add.s32 	%r54, %r20, %r7;
	mul.wide.s32 	%rd6, %r54, 8;
	add.s64 	%rd7, %rd1, %rd6;
	ld.global.f64 	%fd68, [%rd7];
$L__BB0_4:
	setp.ge.s32 	%p6, %r3, %r35;
	add.s32 	%r55, %r8, %r1;
	shl.b32 	%r56, %r55, 3;
	mov.u32 	%r57, bigarray;
	add.s32 	%r58, %r57, %r56;
	st.shared.f64 	[%r58], %fd68;
	add.s32 	%r21, %r19, %r2;
	setp.ge.s32 	%p7, %r21, %r36;
	or.pred  	%p8, %p6, %p7;
	mov.f64 	%fd69, 0d0000000000000000;
	@%p8 bra 	$L__BB0_6;
	mad.lo.s32 	%r59, %r21, %r35, %r3;
	mul.wide.s32 	%rd8, %r59, 8;
	add.s64 	%rd9, %rd2, %rd8;
	ld.global.f64 	%fd69, [%rd9];
$L__BB0_6:
	setp.lt.s32 	%p9, %r37, 1;
	add.s32 	%r60, %r8, %r1;
	shl.b32 	%r61, %r60, 3;
	add.s32 	%r62, %r6, %r61;
	st.shared.f64 	[%r62], %fd69;
	bar.sync 	0;
	@%p9 bra 	$L__BB0_18;
	setp.lt.u32 	%p10, %r37, 8;
	mov.b32 	%r103, 0;
	@%p10 bra 	$L__BB0_10;
	mov.u32 	%r99, %r16;
	mov.u32 	%r100, %r14;
	mov.u32 	%r101, %r13;
$L__BB0_9:
	.pragma "nounroll";
	ld.shared.f64 	%fd24, [%r99+-32];
	ld.shared.f64 	%fd25, [%r100];
	fma.rn.f64 	%fd26, %fd24, %fd25, %fd77;
	ld.shared.f64 	%fd27, [%r99+-24];
	add.s32 	%r64, %r100, %r17;
	ld.shared.f64 	%fd28, [%r64];
	fma.rn.f64 	%fd29, %fd27, %fd28, %fd26;
	ld.shared.f64 	%fd30, [%r99+-16];
	add.s32 	%r65, %r64, %r17;
	ld.shared.f64 	%fd31, [%r65];
	fma.rn.f64 	%fd32, %fd30, %fd31, %fd29;
	ld.shared.f64 	%fd33, [%r99+-8];
	add.s32 	%r66, %r65, %r17;
	ld.shared.f64 	%fd34, [%r66];
	fma.rn.f64 	%fd35, %fd33, %fd34, %fd32;
	ld.shared.f64 	%fd36, [%r99];
	add.s32 	%r67, %r66, %r17;
	ld.shared.f64 	%fd37, [%r67];
	fma.rn.f64 	%fd38, %fd36, %fd37, %fd35;
	ld.shared.f64 	%fd39, [%r99+8];
	add.s32 	%r68, %r67, %r17;
	ld.shared.f64 	%fd40, [%r68];
	fma.rn.f64 	%fd41, %fd39, %fd40, %fd38;
	ld.shared.f64 	%fd42, [%r99+16];
	add.s32 	%r69, %r68, %r17;
	ld.shared.f64 	%fd43, [%r69];
	fma.rn.f64 	%fd44, %fd42, %fd43, %fd41;
	ld.shared.f64 	%fd45, [%r99+24];
	add.s32 	%r70, %r69, %r17;
	ld.shared.f64 	%fd46, [%r70];
	fma.rn.f64 	%fd77, %fd45, %fd46, %fd44;
	add.s32 	%r101, %r101, 8;
	add.s32 	%r100, %r100, %r15;
	add.s32 	%r99, %r99, 64;
	setp.ne.s32 	%p11, %r101, 0;
	mov.u32 	%r103, %r11;
	@%p11 bra 	$L__BB0_9;
$L__BB0_10:
	setp.eq.s32 	%p12, %r9, 0;
	@%p12 bra 	$L__BB0_18;
	add.s32 	%r71, %r9, -1;
	setp.lt.u32 	%p13, %r71, 3;
	@%p13 bra 	$L__BB0_13;
	add.s32 	%r72, %r103, %r8;
	shl.b32 	%r73, %r72, 3;
	mov.u32 	%r74, bigarray;
	add.s32 	%r75, %r74, %r73;
	ld.shared.f64 	%fd48, [%r75];
	mad.lo.s32 	%r76, %r103, %r37, %r1;
	shl.b32 	%r77, %r76, 3;
	add.s32 	%r78, %r6, %r77;
	ld.shared.f64 	%fd49, [%r78];
	fma.rn.f64 	%fd50, %fd48, %fd49, %fd77;
	ld.shared.f64 	%fd51, [%r75+8];
	add.s32 	%r79, %r78, %r17;
	ld.shared.f64 	%fd52, [%r79];
	fma.rn.f64 	%fd53, %fd51, %fd52, %fd50;
	ld.shared.f64 	%fd54, [%r75+16];
	add.s32 	%r80, %r79, %r17;
	ld.shared.f64 	%fd55, [%r80];
	fma.rn.f64 	%fd56, %fd54, %fd55, %fd53;
	ld.shared.f64 	%fd57, [%r75+24];
	add.s32 	%r81, %r80, %r17;
	ld.shared.f64 	%fd58, [%r81];
	fma.rn.f64 	%fd77, %fd57, %fd58, %fd56;
	add.s32 	%r103, %r103, 4;
$L__BB0_13:
	setp.eq.s32 	%p14, %r10, 0;
	@%p14 bra 	$L__BB0_18;
	setp.eq.s32 	%p15, %r10, 1;
	@%p15 bra 	$L__BB0_16;
	add.s32 	%r82, %r103, %r8;
	shl.b32 	%r83, %r82, 3;
	mov.u32 	%r84, bigarray;
	add.s32 	%r85, %r84, %r83;
	ld.shared.f64 	%fd60, [%r85];
	mad.lo.s32 	%r86, %r103, %r37, %r1;
	shl.b32 	%r87, %r86, 3;
	add.s32 	%r88, %r6, %r87;
	ld.shared.f64 	%fd61, [%r88];
	fma.rn.f64 	%fd62, %fd60, %fd61, %fd77;
	ld.shared.f64 	%fd63, [%r85+8];
	add.s32 	%r89, %r88, %r17;
	ld.shared.f64 	%fd64, [%r89];
	fma.rn.f64 	%fd77, %fd63, %fd64, %fd62;
	add.s32 	%r103, %r103, 2;
$L__BB0_16:
	setp.eq.s32 	%p16, %r12, 0;
	@%p16 bra 	$L__BB0_18;
	add.s32 	%r90, %r103, %r8;
	shl.b32 	%r91, %r90, 3;
	mov.u32 	%r92, bigarray;
	add.s32 	%r93, %r92, %r91;
	ld.shared.f64 	%fd65, [%r93];
	mad.lo.s32 	%r94, %r103, %r37, %r1;
	shl.b32 	%r95, %r94, 3;
	add.s32 	%r96, %r6, %r95;
	ld.shared.f64 	%fd66, [%r96];
	fma.rn.f64 	%fd77, %fd65, %fd66, %fd77;
$L__BB0_18:
	bar.sync 	0;
	add.s32 	%r98, %r98, 1;
	setp.ne.s32 	%p17, %r98, %r5;
	@%p17 bra 	$L__BB0_2;
$L__BB0_19:
	setp.ge.s32 	%p18, %r4, %r34;
	setp.ge.s32 	%p19, %r3, %r35;
	or.pred  	%p20, %p18, %p19;
	@%p20 bra 	$L__BB0_21;
	mad.lo.s32 	%r97, %r35, %r4, %r3;
	cvta.to.global.u64 	%rd10, %rd5;
	mul.wide.s32 	%rd11, %r97, 8;
	add.s64 	%rd12, %rd10, %rd11;
	st.global.f64 	[%rd12], %fd77;
$L__BB0_21:
	ret;

}


// ===== COMPILED SASS (sm_100) =====

	.target	sm_100

	.elftype	@"ET_EXEC"


//--------------------- .note.nv.tkinfo           --------------------------
	.section	.note.nv.tkinfo,"",@"SHT_NOTE"
	.sectionflags	@"SHF_NOTE_NV_TKINFO"
	.tkinfo
        /*0018*/ 	.word	0x00000002
        /*0030*/ 	.string	""
        /*0030*/ 	.string	"ptxas"
        /*0030*/ 	.string	"Cuda compilation tools, release 13.0, V13.0.88"
        /*0030*/ 	.string	"Build cuda_13.0.r13.0/compiler.36424714_0"
        /*0030*/ 	.string	"-arch sm_100 -m 64 "



//--------------------- .note.nv.cuinfo           --------------------------
	.section	.note.nv.cuinfo,"",@"SHT_NOTE"
	.sectionflags	@"SHF_NOTE_NV_CUINFO"
        /*0018*/ 	.short	0x0002
        /*001a*/ 	.short	0x0064
        /*001c*/ 	.short	0x0082
	.zero		2


//--------------------- .nv.info                  --------------------------
	.section	.nv.info,"",@"SHT_CUDA_INFO"
	.align	4


	//----- nvinfo : EIATTR_REGCOUNT
	.align		4
        /*0000*/ 	.byte	0x04, 0x2f
        /*0002*/ 	.short	(.L_1 - .L_0)
	.align		4
.L_0:
        /*0004*/ 	.word	index@(_Z11matmul_tilePdS_S_iiii)
        /*0008*/ 	.word	0x00000020


	//----- nvinfo : EIATTR_FRAME_SIZE
	.align		4
.L_1:
        /*000c*/ 	.byte	0x04, 0x11
        /*000e*/ 	.short	(.L_3 - .L_2)
	.align		4
.L_2:
        /*0010*/ 	.word	index@(_Z11matmul_tilePdS_S_iiii)
        /*0014*/ 	.word	0x00000000


	//----- nvinfo : EIATTR_MIN_STACK_SIZE
	.align		4
.L_3:
        /*0018*/ 	.byte	0x04, 0x12
        /*001a*/ 	.short	(.L_5 - .L_4)
	.align		4
.L_4:
        /*001c*/ 	.word	index@(_Z11matmul_tilePdS_S_iiii)
        /*0020*/ 	.word	0x00000000
.L_5:


//--------------------- .nv.compat                --------------------------
	.section	.nv.compat,"",@"SHT_CUDA_COMPAT_INFO"
	.align	4
        /*0000*/ 	.byte	0x02, 0x09, 0x00, 0x00, 0x02, 0x02, 0x01, 0x00, 0x02, 0x05, 0x05, 0x00, 0x03, 0x07, 0x01, 0x01
        /*0010*/ 	.byte	0x02, 0x03, 0x00, 0x00, 0x02, 0x06, 0x01, 0x00, 0x04, 0x0b, 0x08, 0x00, 0x01, 0x00, 0x00, 0x00
        /*0020*/ 	.byte	0x00, 0x00, 0x00, 0x00


//--------------------- .nv.info._Z11matmul_tilePdS_S_iiii --------------------------
	.section	.nv.info._Z11matmul_tilePdS_S_iiii,"",@"SHT_CUDA_INFO"
	.sectionflags	@""
	.align	4


	//----- nvinfo : EIATTR_CUDA_API_VERSION
	.align		4
        /*0000*/ 	.byte	0x04, 0x37
        /*0002*/ 	.short	(.L_7 - .L_6)
.L_6:
        /*0004*/ 	.word	0x00000082


	//----- nvinfo : EIATTR_KPARAM_INFO
	.align		4
.L_7:
        /*0008*/ 	.byte	0x04, 0x17
        /*000a*/ 	.short	(.L_9 - .L_8)
.L_8:
        /*000c*/ 	.word	0x00000000
        /*0010*/ 	.short	0x0006
        /*0012*/ 	.short	0x0024
        /*0014*/ 	.byte	0x00, 0xf0, 0x11, 0x00


	//----- nvinfo : EIATTR_KPARAM_INFO
	.align		4
.L_9:
        /*0018*/ 	.byte	0x04, 0x17
        /*001a*/ 	.short	(.L_11 - .L_10)
.L_10:
        /*001c*/ 	.word	0x00000000
        /*0020*/ 	.short	0x0005
        /*0022*/ 	.short	0x0020
        /*0024*/ 	.byte	0x00, 0xf0, 0x11, 0x00


	//----- nvinfo : EIATTR_KPARAM_INFO
	.align		4
.L_11:
        /*0028*/ 	.byte	0x04, 0x17
        /*002a*/ 	.short	(.L_13 - .L_12)
.L_12:
        /*002c*/ 	.word	0x00000000
        /*0030*/ 	.short	0x0004
        /*0032*/ 	.short	0x001c
        /*0034*/ 	.byte	0x00, 0xf0, 0x11, 0x00


	//----- nvinfo : EIATTR_KPARAM_INFO
	.align		4
.L_13:
        /*0038*/ 	.byte	0x04, 0x17
        /*003a*/ 	.short	(.L_15 - .L_14)
.L_14:
        /*003c*/ 	.word	0x00000000
        /*0040*/ 	.short	0x0003
        /*0042*/ 	.short	0x0018
        /*0044*/ 	.byte	0x00, 0xf0, 0x11, 0x00


	//----- nvinfo : EIATTR_KPARAM_INFO
	.align		4
.L_15:
        /*0048*/ 	.byte	0x04, 0x17
        /*004a*/ 	.short	(.L_17 - .L_16)
.L_16:
        /*004c*/ 	.word	0x00000000
        /*0050*/ 	.short	0x0002
        /*0052*/ 	.short	0x0010
        /*0054*/ 	.byte	0x00, 0xf5, 0x21, 0x00


	//----- nvinfo : EIATTR_KPARAM_INFO
	.align		4
.L_17:
        /*0058*/ 	.byte	0x04, 0x17
        /*005a*/ 	.short	(.L_19 - .L_18)
.L_18:
        /*005c*/ 	.word	0x00000000
        /*0060*/ 	.short	0x0001
        /*0062*/ 	.short	0x0008
        /*0064*/ 	.byte	0x00, 0xf5, 0x21, 0x00


	//----- nvinfo : EIATTR_KPARAM_INFO
	.align		4
.L_19:
        /*0068*/ 	.byte	0x04, 0x17
        /*006a*/ 	.short	(.L_21 - .L_20)
.L_20:
        /*006c*/ 	.word	0x00000000
        /*0070*/ 	.short	0x0000
        /*0072*/ 	.short	0x0000
        /*0074*/ 	.byte	0x00, 0xf5, 0x21, 0x00


	//----- nvinfo : EIATTR_SPARSE_MMA_MASK
	.align		4
.L_21:
        /*0078*/ 	.byte	0x03, 0x50
        /*007a*/ 	.short	0x0000


	//----- nvinfo : EIATTR_MAXREG_COUNT
	.align		4
        /*007c*/ 	.byte	0x03, 0x1b
        /*007e*/ 	.short	0x00ff


	//----- nvinfo : EIATTR_NUM_BARRIERS
	.align		4
        /*0080*/ 	.byte	0x02, 0x4c
        /*0082*/ 	.byte	0x01
	.zero		1


	//----- nvinfo : EIATTR_MERCURY_ISA_VERSION
	.align		4
        /*0084*/ 	.byte	0x03, 0x5f
        /*0086*/ 	.short	0x0101


	//----- nvinfo : EIATTR_VRC_CTA_INIT_COUNT
	.align		4
        /*0088*/ 	.byte	0x02, 0x4a
	.zero		1
	.zero		1


	//----- nvinfo : EIATTR_EXIT_INSTR_OFFSETS
	.align		4
        /*008c*/ 	.byte	0x04, 0x1c
        /*008e*/ 	.short	(.L_23 - .L_22)


	//   ....[0]....
.L_22:
        /*0090*/ 	.word	0x00000be0


	//   ....[1]....
        /*0094*/ 	.word	0x00000c30


	//----- nvinfo : EIATTR_CBANK_PARAM_SIZE
	.align		4
.L_23:
        /*0098*/ 	.byte	0x03, 0x19
        /*009a*/ 	.short	0x0028


	//----- nvinfo : EIATTR_PARAM_CBANK
	.align		4
        /*009c*/ 	.byte	0x04, 0x0a
        /*009e*/ 	.short	(.L_25 - .L_24)
	.align		4
.L_24:
        /*00a0*/ 	.word	index@(.nv.constant0._Z11matmul_tilePdS_S_iiii)
        /*00a4*/ 	.short	0x0380
        /*00a6*/ 	.short	0x0028


	//----- nvinfo : EIATTR_SW_WAR
	.align		4
.L_25:
        /*00a8*/ 	.byte	0x04, 0x36
        /*00aa*/ 	.short	(.L_27 - .L_26)
.L_26:
        /*00ac*/ 	.word	0x00000008
.L_27:


//--------------------- .nv.callgraph             --------------------------
	.section	.nv.callgraph,"",@"SHT_CUDA_CALLGRAPH"
	.align	4
	.sectionentsize	8
	.align		4
        /*0000*/ 	.word	0x00000000
	.align		4
        /*0004*/ 	.word	0xffffffff
	.align		4
        /*0008*/ 	.word	0x00000000
	.align		4
        /*000c*/ 	.word	0xfffffffe
	.align		4
        /*0010*/ 	.word	0x00000000
	.align		4
        /*0014*/ 	.word	0xfffffffd
	.align		4
        /*0018*/ 	.word	0x00000000
	.align		4
        /*001c*/ 	.word	0xfffffffc


//--------------------- .text._Z11matmul_tilePdS_S_iiii --------------------------
	.section	.text._Z11matmul_tilePdS_S_iiii,"ax",@progbits
	.align	128
        .global         _Z11matmul_tilePdS_S_iiii
        .type           _Z11matmul_tilePdS_S_iiii,@function
        .size           _Z11matmul_tilePdS_S_iiii,(.L_x_8 - _Z11matmul_tilePdS_S_iiii)
        .other          _Z11matmul_tilePdS_S_iiii,@"STO_CUDA_ENTRY STV_DEFAULT"
_Z11matmul_tilePdS_S_iiii:
.text._Z11matmul_tilePdS_S_iiii:
[----:B------:R-:W-:Y:S08]  /*0000*/  LDC R1, c[0x0][0x37c] ;  /* 0x0000df00ff017b82 */ /* 0x000ff00000000800 */
[----:B------:R-:W0:Y:S01]  /*0010*/  LDC.64 R8, c[0x0][0x3a0] ;  /* 0x0000e800ff087b82 */ /* 0x000e220000000a00 */
[----:B------:R-:W1:Y:S01]  /*0020*/  LDCU UR4, c[0x0][0x360] ;  /* 0x00006c00ff0477ac */ /* 0x000e620008000800 */
[----:B------:R-:W-:Y:S01]  /*0030*/  CS2R R16, SRZ ;  /* 0x0000000000107805 */ /* 0x000fe2000001ff00 */
[----:B------:R-:W2:Y:S01]  /*0040*/  LDCU UR5, c[0x0][0x364] ;  /* 0x00006c80ff0577ac */ /* 0x000ea20008000800 */
[----:B------:R-:W3:Y:S01]  /*0050*/  LDCU.64 UR8, c[0x0][0x358] ;  /* 0x00006b00ff0877ac */ /* 0x000ee20008000a00 */
[----:B0-----:R-:W-:-:S04]  /*0060*/  IABS R5, R9 ;  /* 0x0000000900057213 */ /* 0x001fc80000000000 */
[----:B------:R-:W0:Y:S08]  /*0070*/  I2F.RP R0, R5 ;  /* 0x0000000500007306 */ /* 0x000e300000209400 */
[----:B0-----:R-:W0:Y:S02]  /*0080*/  MUFU.RCP R0, R0 ;  /* 0x0000000000007308 */ /* 0x001e240000001000 */
[----:B0-----:R-:W-:-:S06]  /*0090*/  VIADD R2, R0, 0xffffffe ;  /* 0x0ffffffe00027836 */ /* 0x001fcc0000000000 */
[----:B------:R0:W4:Y:S02]  /*00a0*/  F2I.FTZ.U32.TRUNC.NTZ R3, R2 ;  /* 0x0000000200037305 */ /* 0x000124000021f000 */
[----:B0-----:R-:W-:Y:S02]  /*00b0*/  HFMA2 R2, -RZ, RZ, 0, 0 ;  /* 0x00000000ff027431 */ /* 0x001fe400000001ff */
[----:B----4-:R-:W-:-:S04]  /*00c0*/  IMAD.MOV R4, RZ, RZ, -R3 ;  /* 0x000000ffff047224 */ /* 0x010fc800078e0a03 */
[----:B------:R-:W-:Y:S01]  /*00d0*/  IMAD R7, R4, R5, RZ ;  /* 0x0000000504077224 */ /* 0x000fe200078e02ff */
[----:B------:R-:W-:-:S03]  /*00e0*/  IABS R4, R8 ;  /* 0x0000000800047213 */ /* 0x000fc60000000000 */
[----:B------:R-:W-:Y:S02]  /*00f0*/  IMAD.HI.U32 R3, R3, R7, R2 ;  /* 0x0000000703037227 */ /* 0x000fe400078e0002 */
[----:B------:R-:W2:Y:S04]  /*0100*/  S2R R2, SR_TID.Y ;  /* 0x0000000000027919 */ /* 0x000ea80000002200 */
[----:B------:R-:W-:Y:S01]  /*0110*/  IMAD.HI.U32 R3, R3, R4, RZ ;  /* 0x0000000403037227 */ /* 0x000fe200078e00ff */
[----:B------:R-:W2:Y:S03]  /*0120*/  S2R R7, SR_CTAID.Y ;  /* 0x0000000000077919 */ /* 0x000ea60000002600 */
[----:B------:R-:W-:-:S04]  /*0130*/  IMAD.MOV R0, RZ, RZ, -R3 ;  /* 0x000000ffff007224 */ /* 0x000fc800078e0a03 */
[----:B------:R-:W-:-:S05]  /*0140*/  IMAD R0, R5, R0, R4 ;  /* 0x0000000005007224 */ /* 0x000fca00078e0204 */
[----:B------:R-:W-:-:S13]  /*0150*/  ISETP.GT.U32.AND P2, PT, R5, R0, PT ;  /* 0x000000000500720c */ /* 0x000fda0003f44070 */
[----:B------:R-:W-:Y:S01]  /*0160*/  @!P2 IMAD.IADD R0, R0, 0x1, -R5 ;  /* 0x000000010000a824 */ /* 0x000fe200078e0a05 */
[----:B------:R-:W-:Y:S02]  /*0170*/  @!P2 IADD3 R3, PT, PT, R3, 0x1, RZ ;  /* 0x000000010303a810 */ /* 0x000fe40007ffe0ff */
[----:B------:R-:W-:Y:S02]  /*0180*/  ISETP.NE.AND P2, PT, R9, RZ, PT ;  /* 0x000000ff0900720c */ /* 0x000fe40003f45270 */
[----:B------:R-:W-:Y:S02]  /*0190*/  ISETP.GE.U32.AND P0, PT, R0, R5, PT ;  /* 0x000000050000720c */ /* 0x000fe40003f06070 */
[----:B------:R-:W-:Y:S01]  /*01a0*/  LOP3.LUT R0, R8, R9, RZ, 0x3c, !PT ;  /* 0x0000000908007212 */ /* 0x000fe200078e3cff */
[----:B------:R-:W1:Y:S03]  /*01b0*/  S2R R5, SR_CTAID.X ;  /* 0x0000000000057919 */ /* 0x000e660000002500 */
[----:B------:R-:W-:-:S02]  /*01c0*/  ISETP.GE.AND P1, PT, R0, RZ, PT ;  /* 0x000000ff0000720c */ /* 0x000fc40003f26270 */
[----:B------:R-:W1:Y:S05]  /*01d0*/  S2R R0, SR_TID.X ;  /* 0x0000000000007919 */ /* 0x000e6a0000002100 */
[----:B------:R-:W-:-:S04]  /*01e0*/  @P0 VIADD R3, R3, 0x1 ;  /* 0x0000000103030836 */ /* 0x000fc80000000000 */
[----:B------:R-:W-:-:S05]  /*01f0*/  IMAD.MOV.U32 R4, RZ, RZ, R3 ;  /* 0x000000ffff047224 */ /* 0x000fca00078e0003 */
[----:B------:R-:W-:Y:S02]  /*0200*/  @!P1 IADD3 R4, PT, PT, -R4, RZ, RZ ;  /* 0x000000ff04049210 */ /* 0x000fe40007ffe1ff */
[----:B------:R-:W-:-:S05]  /*0210*/  @!P2 LOP3.LUT R4, RZ, R9, RZ, 0x33, !PT ;  /* 0x00000009ff04a212 */ /* 0x000fca00078e33ff */
[----:B------:R-:W-:-:S04]  /*0220*/  IMAD.MOV R3, RZ, RZ, -R4 ;  /* 0x000000ffff037224 */ /* 0x000fc800078e0a04 */
[----:B------:R-:W-:Y:S02]  /*0230*/  IMAD R8, R9, R3, R8 ;  /* 0x0000000309087224 */ /* 0x000fe400078e0208 */
[----:B------:R-:W-:-:S03]  /*0240*/  VIADD R3, R4, 0x1 ;  /* 0x0000000104037836 */ /* 0x000fc60000000000 */
[----:B------:R-:W-:-:S13]  /*0250*/  ISETP.NE.AND P0, PT, R8, RZ, PT ;  /* 0x000000ff0800720c */ /* 0x000fda0003f05270 */
[----:B------:R-:W-:Y:S01]  /*0260*/  @!P0 IADD3 R3, PT, PT, R4, RZ, RZ ;  /* 0x000000ff04038210 */ /* 0x000fe20007ffe0ff */
[----:B-1----:R-:W-:Y:S02]  /*0270*/  IMAD R4, R5, UR4, R0 ;  /* 0x0000000405047c24 */ /* 0x002fe4000f8e0200 */
[----:B--2---:R-:W-:Y:S01]  /*0280*/  IMAD R5, R7, UR5, R2 ;  /* 0x0000000507057c24 */ /* 0x004fe2000f8e0202 */
[----:B------:R-:W-:-:S13]  /*0290*/  ISETP.GE.AND P0, PT, R3, 0x1, PT ;  /* 0x000000010300780c */ /* 0x000fda0003f06270 */
[----:B---3--:R-:W-:Y:S05]  /*02a0*/  @!P0 BRA `(.L_x_0) ;  /* 0x0000000800408947 */ /* 0x008fea0003800000 */
[----:B------:R-:W0:Y:S01]  /*02b0*/  S2UR UR5, SR_CgaCtaId ;  /* 0x00000000000579c3 */ /* 0x000e220000008800 */
[----:B------:R-:W-:Y:S01]  /*02c0*/  UMOV UR4, 0x400 ;  /* 0x0000040000047882 */ /* 0x000fe20000000000 */
[CC--:B------:R-:W-:Y:S01]  /*02d0*/  IMAD R8, R9.reuse, R9.reuse, RZ ;  /* 0x0000000909087224 */ /* 0x0c0fe200078e02ff */
[C---:B------:R-:W-:Y:S01]  /*02e0*/  LOP3.LUT R6, R9.reuse, 0x7, RZ, 0xc0, !PT ;  /* 0x0000000709067812 */ /* 0x040fe200078ec0ff */
[----:B------:R-:W-:Y:S01]  /*02f0*/  IMAD R7, R2, R9, RZ ;  /* 0x0000000902077224 */ /* 0x000fe200078e02ff */
[----:B------:R-:W-:Y:S01]  /*0300*/  CS2R R16, SRZ ;  /* 0x0000000000107805 */ /* 0x000fe2000001ff00 */
[----:B------:R-:W-:Y:S01]  /*0310*/  IMAD.SHL.U32 R11, R8, 0x8, RZ ;  /* 0x00000008080b7824 */ /* 0x000fe200078e00ff */
[C---:B------:R-:W-:Y:S02]  /*0320*/  LOP3.LUT R8, R9.reuse, 0x3, RZ, 0xc0, !PT ;  /* 0x0000000309087812 */ /* 0x040fe400078ec0ff */
[----:B------:R-:W-:Y:S01]  /*0330*/  LOP3.LUT R9, R9, 0x7ffffff8, RZ, 0xc0, !PT ;  /* 0x7ffffff809097812 */ /* 0x000fe200078ec0ff */
[----:B------:R-:W-:-:S03]  /*0340*/  IMAD R20, R0, 0x8, R11 ;  /* 0x0000000800147824 */ /* 0x000fc600078e020b */
[----:B------:R-:W-:Y:S01]  /*0350*/  IADD3 R10, PT, PT, -R9, RZ, RZ ;  /* 0x000000ff090a7210 */ /* 0x000fe20007ffe1ff */
[----:B0-----:R-:W-:-:S06]  /*0360*/  ULEA UR4, UR5, UR4, 0x18 ;  /* 0x0000000405047291 */ /* 0x001fcc000f8ec0ff */
[----:B------:R-:W-:Y:S01]  /*0370*/  LEA R21, R7, UR4, 0x3 ;  /* 0x0000000407157c11 */ /* 0x000fe2000f8e18ff */
[----:B------:R-:W-:Y:S02]  /*0380*/  VIADD R11, R11, UR4 ;  /* 0x000000040b0b7c36 */ /* 0x000fe40008000000 */
[----:B------:R-:W-:Y:S01]  /*0390*/  VIADD R20, R20, UR4 ;  /* 0x0000000414147c36 */ /* 0x000fe20008000000 */
[----:B------:R-:W-:Y:S01]  /*03a0*/  IADD3 R21, PT, PT, R21, 0x20, RZ ;  /* 0x0000002015157810 */ /* 0x000fe20007ffe0ff */
[----:B------:R-:W-:-:S06]  /*03b0*/  UMOV UR4, URZ ;  /* 0x000000ff00047c82 */ /* 0x000fcc0008000000 */
.L_x_6:
[----:B0-----:R-:W0:Y:S01]  /*03c0*/  LDC.64 R12, c[0x0][0x3a0] ;  /* 0x0000e800ff0c7b82 */ /* 0x001e220000000a00 */
[----:B------:R-:W1:Y:S01]  /*03d0*/  LDCU UR5, c[0x0][0x398] ;  /* 0x00007300ff0577ac */ /* 0x000e620008000800 */
[----:B------:R-:W-:Y:S01]  /*03e0*/  CS2R R24, SRZ ;  /* 0x0000000000187805 */ /* 0x000fe2000001ff00 */
[----:B------:R-:W2:Y:S01]  /*03f0*/  LDCU UR6, c[0x0][0x39c] ;  /* 0x00007380ff0677ac */ /* 0x000ea20008000800 */
[----:B-1----:R-:W-:Y:S01]  /*0400*/  ISETP.GE.AND P0, PT, R5, UR5, PT ;  /* 0x0000000505007c0c */ /* 0x002fe2000bf06270 */
[C---:B0-----:R-:W-:Y:S02]  /*0410*/  IMAD R27, R13.reuse, UR4, R2 ;  /* 0x000000040d1b7c24 */ /* 0x041fe4000f8e0202 */
[----:B------:R-:W-:-:S03]  /*0420*/  IMAD R19, R13, UR4, R0 ;  /* 0x000000040d137c24 */ /* 0x000fc6000f8e0200 */
[-C--:B------:R-:W-:Y:S02]  /*0430*/  ISETP.GE.AND P1, PT, R27, R12.reuse, PT ;  /* 0x0000000c1b00720c */ /* 0x080fe40003f26270 */
[----:B------:R-:W-:Y:S02]  /*0440*/  ISETP.GE.OR P0, PT, R19, R12, P0 ;  /* 0x0000000c1300720c */ /* 0x000fe40000706670 */
[----:B--2---:R-:W-:-:S11]  /*0450*/  ISETP.GE.OR P1, PT, R4, UR6, P1 ;  /* 0x0000000604007c0c */ /* 0x004fd60008f26670 */
[----:B------:R-:W0:Y:S01]  /*0460*/  @!P0 LDC.64 R22, c[0x0][0x380] ;  /* 0x0000e000ff168b82 */ /* 0x000e220000000a00 */
[----:B------:R-:W-:Y:S02]  /*0470*/  @!P0 IMAD R19, R5, R12, R19 ;  /* 0x0000000c05138224 */ /* 0x000fe400078e0213 */
[----:B------:R-:W-:-:S05]  /*0480*/  @!P1 IMAD R27, R27, UR6, R4 ;  /* 0x000000061b1b9c24 */ /* 0x000fca000f8e0204 */
[----:B------:R-:W1:Y:S01]  /*0490*/  @!P1 LDC.64 R14, c[0x0][0x388] ;  /* 0x0000e200ff0e9b82 */ /* 0x000e620000000a00 */
[----:B0-----:R-:W-:Y:S01]  /*04a0*/  @!P0 IMAD.WIDE R22, R19, 0x8, R22 ;  /* 0x0000000813168825 */ /* 0x001fe200078e0216 */
[----:B------:R-:W-:-:S04]  /*04b0*/  CS2R R18, SRZ ;  /* 0x0000000000127805 */ /* 0x000fc8000001ff00 */
[----:B------:R-:W2:Y:S01]  /*04c0*/  @!P0 LDG.E.64 R24, desc[UR8][R22.64] ;  /* 0x0000000816188981 */ /* 0x000ea2000c1e1b00 */
[----:B-1----:R-:W-:-:S05]  /*04d0*/  @!P1 IMAD.WIDE R14, R27, 0x8, R14 ;  /* 0x000000081b0e9825 */ /* 0x002fca00078e020e */
[----:B------:R-:W3:Y:S01]  /*04e0*/  @!P1 LDG.E.64 R18, desc[UR8][R14.64] ;  /* 0x000000080e129981 */ /* 0x000ee2000c1e1b00 */
[----:B------:R-:W0:Y:S01]  /*04f0*/  S2UR UR6, SR_CgaCtaId ;  /* 0x00000000000679c3 */ /* 0x000e220000008800 */
[----:B------:R-:W-:Y:S01]  /*0500*/  UMOV UR5, 0x400 ;  /* 0x0000040000057882 */ /* 0x000fe20000000000 */
[----:B------:R-:W-:Y:S01]  /*0510*/  IMAD.IADD R12, R7, 0x1, R0 ;  /* 0x00000001070c7824 */ /* 0x000fe200078e0200 */
[----:B------:R-:W-:Y:S01]  /*0520*/  ISETP.GE.AND P1, PT, R13, 0x1, PT ;  /* 0x000000010d00780c */ /* 0x000fe20003f26270 */
[----:B------:R-:W-:Y:S02]  /*0530*/  UIADD3 UR4, UPT, UPT, UR4, 0x1, URZ ;  /* 0x0000000104047890 */ /* 0x000fe4000fffe0ff */
[----:B------:R-:W-:-:S04]  /*0540*/  IMAD R29, R12, 0x8, R11 ;  /* 0x000000080c1d7824 */ /* 0x000fc800078e020b */
[----:B------:R-:W-:Y:S01]  /*0550*/  ISETP.NE.AND P0, PT, R3, UR4, PT ;  /* 0x0000000403007c0c */ /* 0x000fe2000bf05270 */
[----:B0-----:R-:W-:-:S06]  /*0560*/  ULEA UR5, UR6, UR5, 0x18 ;  /* 0x0000000506057291 */ /* 0x001fcc000f8ec0ff */
[----:B------:R-:W-:-:S05]  /*0570*/  LEA R27, R12, UR5, 0x3 ;  /* 0x000000050c1b7c11 */ /* 0x000fca000f8e18ff */
[----:B--2---:R0:W-:Y:S04]  /*0580*/  STS.64 [R27], R24 ;  /* 0x000000181b007388 */ /* 0x0041e80000000a00 */
[----:B---3--:R0:W-:Y:S01]  /*0590*/  STS.64 [R29], R18 ;  /* 0x000000121d007388 */ /* 0x0081e20000000a00 */
[----:B------:R-:W-:Y:S06]  /*05a0*/  BAR.SYNC.DEFER_BLOCKING 0x0 ;  /* 0x0000000000007b1d */ /* 0x000fec0000010000 */
[----:B------:R-:W-:Y:S05]  /*05b0*/  @!P1 BRA `(.L_x_1) ;  /* 0x0000000400749947 */ /* 0x000fea0003800000 */
[----:B------:R-:W-:Y:S02]  /*05c0*/  ISETP.GE.U32.AND P1, PT, R13, 0x8, PT ;  /* 0x000000080d00780c */ /* 0x000fe40003f26070 */
[----:B------:R-:W-:-:S11]  /*05d0*/  MOV R12, RZ ;  /* 0x000000ff000c7202 */ /* 0x000fd60000000f00 */
[----:B------:R-:W-:Y:S05]  /*05e0*/  @!P1 BRA `(.L_x_2) ;  /* 0x0000000000a09947 */ /* 0x000fea0003800000 */
[----:B------:R-:W-:Y:S01]  /*05f0*/  IMAD.MOV.U32 R23, RZ, RZ, R21 ;  /* 0x000000ffff177224 */ /* 0x000fe200078e0015 */
[----:B------:R-:W-:Y:S01]  /*0600*/  MOV R22, R10 ;  /* 0x0000000a00167202 */ /* 0x000fe20000000f00 */
[----:B------:R-:W-:-:S07]  /*0610*/  IMAD.MOV.U32 R12, RZ, RZ, R20 ;  /* 0x000000ffff0c7224 */ /* 0x000fce00078e0014 */
.L_x_3:
[----:B------:R-:W-:Y:S01]  /*0620*/  LDS.64 R14, [R23+-0x20] ;  /* 0xffffe000170e7984 */ /* 0x000fe20000000a00 */
[C---:B------:R-:W-:Y:S02]  /*0630*/  IMAD R26, R13.reuse, 0x8, R12 ;  /* 0x000000080d1a7824 */ /* 0x040fe400078e020c */
[----:B------:R-:W-:Y:S01]  /*0640*/  VIADD R22, R22, 0x8 ;  /* 0x0000000816167836 */ /* 0x000fe20000000000 */
[----:B0-----:R0:W1:Y:S01]  /*0650*/  LDS.64 R18, [R12] ;  /* 0x000000000c127984 */ /* 0x0010620000000a00 */
[----:B------:R-:W-:-:S03]  /*0660*/  IMAD R24, R13, 0x8, R26 ;  /* 0x000000080d187824 */ /* 0x000fc600078e021a */
[----:B------:R-:W-:Y:S02]  /*0670*/  ISETP.NE.AND P1, PT, R22, RZ, PT ;  /* 0x000000ff1600720c */ /* 0x000fe40003f25270 */
[C---:B------:R-:W-:Y:S02]  /*0680*/  LEA R25, R13.reuse, R24, 0x3 ;  /* 0x000000180d197211 */ /* 0x040fe400078e18ff */
[----:B0-----:R-:W-:-:S03]  /*0690*/  LEA R12, R13, R12, 0x6 ;  /* 0x0000000c0d0c7211 */ /* 0x001fc600078e30ff */
[C---:B------:R-:W-:Y:S01]  /*06a0*/  IMAD R28, R13.reuse, 0x8, R25 ;  /* 0x000000080d1c7824 */ /* 0x040fe200078e0219 */
[----:B-1----:R-:W-:Y:S01]  /*06b0*/  DFMA R18, R14, R18, R16 ;  /* 0x000000120e12722b */ /* 0x002fe20000000010 */
[----:B------:R-:W-:Y:S04]  /*06c0*/  LDS.64 R14, [R23+-0x18] ;  /* 0xffffe800170e7984 */ /* 0x000fe80000000a00 */
[----:B------:R0:W1:Y:S02]  /*06d0*/  LDS.64 R16, [R26] ;  /* 0x000000001a107984 */ /* 0x0000640000000a00 */
[C---:B0-----:R-:W-:Y:S01]  /*06e0*/  IMAD R26, R13.reuse, 0x8, R28 ;  /* 0x000000080d1a7824 */ /* 0x041fe200078e021c */
[----:B-1----:R-:W-:Y:S01]  /*06f0*/  DFMA R16, R14, R16, R18 ;  /* 0x000000100e10722b */ /* 0x002fe20000000012 */
[----:B------:R-:W-:Y:S04]  /*0700*/  LDS.64 R14, [R23+-0x10] ;  /* 0xfffff000170e7984 */ /* 0x000fe80000000a00 */
[----:B------:R0:W1:Y:S02]  /*0710*/  LDS.64 R18, [R24] ;  /* 0x0000000018127984 */ /* 0x0000640000000a00 */
[C---:B0-----:R-:W-:Y:S01]  /*0720*/  LEA R24, R13.reuse, R26, 0x3 ;  /* 0x0000001a0d187211 */ /* 0x041fe200078e18ff */
[----:B-1----:R-:W-:Y:S01]  /*0730*/  DFMA R18, R14, R18, R16 ;  /* 0x000000120e12722b */ /* 0x002fe20000000010 */
[----:B------:R-:W-:Y:S04]  /*0740*/  LDS.64 R14, [R23+-0x8] ;  /* 0xfffff800170e7984 */ /* 0x000fe80000000a00 */
[----:B------:R0:W1:Y:S02]  /*0750*/  LDS.64 R16, [R25] ;  /* 0x0000000019107984 */ /* 0x0000640000000a00 */
[----:B0-----:R-:W-:Y:S01]  /*0760*/  IMAD R25, R13, 0x8, R24 ;  /* 0x000000080d197824 */ /* 0x001fe200078e0218 */
[----:B-1----:R-:W-:Y:S01]  /*0770*/  DFMA R16, R14, R16, R18 ;  /* 0x000000100e10722b */ /* 0x002fe20000000012 */
[----:B------:R-:W-:Y:S04]  /*0780*/  LDS.64 R14, [R23] ;  /* 0x00000000170e7984 */ /* 0x000fe80000000a00 */
[----:B------:R-:W0:Y:S03]  /*0790*/  LDS.64 R18, [R28] ;  /* 0x000000001c127984 */ /* 0x000e260000000a00 */
[----:B0-----:R-:W-:Y:S01]  /*07a0*/  DFMA R18, R14, R18, R16 ;  /* 0x000000120e12722b */ /* 0x001fe20000000010 */
[----:B------:R-:W-:Y:S04]  /*07b0*/  LDS.64 R14, [R23+0x8] ;  /* 0x00000800170e7984 */ /* 0x000fe80000000a00 */
[----:B------:R-:W0:Y:S03]  /*07c0*/  LDS.64 R16, [R26] ;  /* 0x000000001a107984 */ /* 0x000e260000000a00 */
[----:B0-----:R-:W-:Y:S01]  /*07d0*/  DFMA R14, R14, R16, R18 ;  /* 0x000000100e0e722b */ /* 0x001fe20000000012 */
[----:B------:R-:W-:Y:S04]  /*07e0*/  LDS.64 R16, [R23+0x10] ;  /* 0x0000100017107984 */ /* 0x000fe80000000a00 */
[----:B------:R-:W0:Y:S03]  /*07f0*/  LDS.64 R18, [R24] ;  /* 0x0000000018127984 */ /* 0x000e260000000a00 */
[----:B0-----:R-:W-:-:S02]  /*0800*/  DFMA R18, R16, R18, R14 ;  /* 0x000000121012722b */ /* 0x001fc4000000000e */
[----:B------:R0:W-:Y:S04]  /*0810*/  LDS.64 R14, [R23+0x18] ;  /* 0x00001800170e7984 */ /* 0x0001e80000000a00 */
[----:B------:R-:W1:Y:S01]  /*0820*/  LDS.64 R16, [R25] ;  /* 0x0000000019107984 */ /* 0x000e620000000a00 */
[----:B0-----:R-:W-:Y:S01]  /*0830*/  VIADD R23, R23, 0x40 ;  /* 0x0000004017177836 */ /* 0x001fe20000000000 */
[----:B-1----:R-:W-:Y:S01]  /*0840*/  DFMA R16, R14, R16, R18 ;  /* 0x000000100e10722b */ /* 0x002fe20000000012 */
[----:B------:R-:W-:Y:S10]  /*0850*/  @P1 BRA `(.L_x_3) ;  /* 0xfffffffc00701947 */ /* 0x000ff4000383ffff */
[----:B------:R-:W-:-:S07]  /*0860*/  IMAD.MOV.U32 R12, RZ, RZ, R9 ;  /* 0x000000ffff0c7224 */ /* 0x000fce00078e0009 */
.L_x_2:
[----:B------:R-:W-:-:S13]  /*0870*/  ISETP.NE.AND P1, PT, R6, RZ, PT ;  /* 0x000000ff0600720c */ /* 0x000fda0003f25270 */
[----:B------:R-:W-:Y:S05]  /*0880*/  @!P1 BRA `(.L_x_1) ;  /* 0x0000000000c09947 */ /* 0x000fea0003800000 */
[----:B------:R-:W-:Y:S02]  /*0890*/  IADD3 R14, PT, PT, R6, -0x1, RZ ;  /* 0xffffffff060e7810 */ /* 0x000fe40007ffe0ff */
[----:B------:R-:W-:Y:S02]  /*08a0*/  ISETP.NE.AND P2, PT, R8, RZ, PT ;  /* 0x000000ff0800720c */ /* 0x000fe40003f45270 */
[----:B------:R-:W-:-:S13]  /*08b0*/  ISETP.GE.U32.AND P1, PT, R14, 0x3, PT ;  /* 0x000000030e00780c */ /* 0x000fda0003f26070 */
[----:B------:R-:W-:Y:S05]  /*08c0*/  @!P1 BRA `(.L_x_4) ;  /* 0x0000000000509947 */ /* 0x000fea0003800000 */
[----:B------:R-:W-:Y:S02]  /*08d0*/  IMAD.IADD R26, R7, 0x1, R12 ;  /* 0x00000001071a7824 */ /* 0x000fe400078e020c */
[C---:B------:R-:W-:Y:S01]  /*08e0*/  IMAD R14, R12.reuse, R13, R0 ;  /* 0x0000000d0c0e7224 */ /* 0x040fe200078e0200 */
[----:B------:R-:W-:Y:S02]  /*08f0*/  IADD3 R12, PT, PT, R12, 0x4, RZ ;  /* 0x000000040c0c7810 */ /* 0x000fe40007ffe0ff */
[----:B------:R-:W-:Y:S01]  /*0900*/  LEA R26, R26, UR5, 0x3 ;  /* 0x000000051a1a7c11 */ /* 0x000fe2000f8e18ff */
[----:B------:R-:W-:-:S04]  /*0910*/  IMAD R28, R14, 0x8, R11 ;  /* 0x000000080e1c7824 */ /* 0x000fc800078e020b */
[----:B0-----:R-:W-:Y:S01]  /*0920*/  LDS.64 R18, [R26] ;  /* 0x000000001a127984 */ /* 0x001fe20000000a00 */
[----:B------:R-:W-:-:S03]  /*0930*/  LEA R27, R13, R28, 0x3 ;  /* 0x0000001c0d1b7211 */ /* 0x000fc600078e18ff */
[----:B------:R-:W0:Y:S02]  /*0940*/  LDS.64 R14, [R28] ;  /* 0x000000001c0e7984 */ /* 0x000e240000000a00 */
[----:B------:R-:W-:Y:S02]  /*0950*/  IMAD R29, R13, 0x8, R27 ;  /* 0x000000080d1d7824 */ /* 0x000fe400078e021b */
[----:B------:R-:W-:Y:S04]  /*0960*/  LDS.64 R24, [R27] ;  /* 0x000000001b187984 */ /* 0x000fe80000000a00 */
[----:B------:R-:W-:Y:S01]  /*0970*/  LDS.64 R22, [R26+0x10] ;  /* 0x000010001a167984 */ /* 0x000fe20000000a00 */
[----:B0-----:R-:W-:-:S03]  /*0980*/  DFMA R16, R18, R14, R16 ;  /* 0x0000000e1210722b */ /* 0x001fc60000000010 */
[----:B------:R-:W0:Y:S04]  /*0990*/  LDS.64 R14, [R26+0x8] ;  /* 0x000008001a0e7984 */ /* 0x000e280000000a00 */
[----:B------:R-:W1:Y:S01]  /*09a0*/  LDS.64 R18, [R29] ;  /* 0x000000001d127984 */ /* 0x000e620000000a00 */
[----:B0-----:R-:W-:Y:S01]  /*09b0*/  DFMA R24, R14, R24, R16 ;  /* 0x000000180e18722b */ /* 0x001fe20000000010 */
[----:B------:R-:W-:Y:S02]  /*09c0*/  IMAD R16, R13, 0x8, R29 ;  /* 0x000000080d107824 */ /* 0x000fe400078e021d */
[----:B------:R-:W-:Y:S04]  /*09d0*/  LDS.64 R14, [R26+0x18] ;  /* 0x000018001a0e7984 */ /* 0x000fe80000000a00 */
[----:B------:R-:W0:Y:S01]  /*09e0*/  LDS.64 R16, [R16] ;  /* 0x0000000010107984 */ /* 0x000e220000000a00 */
[----:B-1----:R-:W-:-:S08]  /*09f0*/  DFMA R18, R22, R18, R24 ;  /* 0x000000121612722b */ /* 0x002fd00000000018 */
[----:B0-----:R-:W-:-:S11]  /*0a00*/  DFMA R16, R14, R16, R18 ;  /* 0x000000100e10722b */ /* 0x001fd60000000012 */
.L_x_4:
[----:B------:R-:W-:Y:S05]  /*0a10*/  @!P2 BRA `(.L_x_1) ;  /* 0x00000000005ca947 */ /* 0x000fea0003800000 */
[----:B------:R-:W-:Y:S02]  /*0a20*/  ISETP.NE.AND P1, PT, R8, 0x1, PT ;  /* 0x000000010800780c */ /* 0x000fe40003f25270 */
[----:B------:R-:W-:-:S11]  /*0a30*/  LOP3.LUT P2, RZ, R13, 0x1, RZ, 0xc0, !PT ;  /* 0x000000010dff7812 */ /* 0x000fd6000784c0ff */
[----:B------:R-:W-:Y:S05]  /*0a40*/  @!P1 BRA `(.L_x_5) ;  /* 0x0000000000309947 */ /* 0x000fea0003800000 */
[----:B------:R-:W-:Y:S02]  /*0a50*/  IMAD.IADD R14, R7, 0x1, R12 ;  /* 0x00000001070e7824 */ /* 0x000fe400078e020c */
[C---:B0-----:R-:W-:Y:S01]  /*0a60*/  IMAD R18, R12.reuse, R13, R0 ;  /* 0x0000000d0c127224 */ /* 0x041fe200078e0200 */
[----:B------:R-:W-:Y:S02]  /*0a70*/  IADD3 R12, PT, PT, R12, 0x2, RZ ;  /* 0x000000020c0c7810 */ /* 0x000fe40007ffe0ff */
[----:B------:R-:W-:Y:S02]  /*0a80*/  LEA R26, R14, UR5, 0x3 ;  /* 0x000000050e1a7c11 */ /* 0x000fe4000f8e18ff */
[----:B------:R-:W-:-:S03]  /*0a90*/  LEA R28, R18, R11, 0x3 ;  /* 0x0000000b121c7211 */ /* 0x000fc600078e18ff */
[----:B------:R-:W-:Y:S02]  /*0aa0*/  LDS.64 R24, [R26] ;  /* 0x000000001a187984 */ /* 0x000fe40000000a00 */
[----:B------:R-:W-:Y:S02]  /*0ab0*/  IMAD R14, R13, 0x8, R28 ;  /* 0x000000080d0e7824 */ /* 0x000fe400078e021c */
[----:B------:R-:W0:Y:S04]  /*0ac0*/  LDS.64 R22, [R28] ;  /* 0x000000001c167984 */ /* 0x000e280000000a00 */
[----:B------:R-:W-:Y:S04]  /*0ad0*/  LDS.64 R18, [R26+0x8] ;  /* 0x000008001a127984 */ /* 0x000fe80000000a00 */
[----:B------:R-:W1:Y:S01]  /*0ae0*/  LDS.64 R14, [R14] ;  /* 0x000000000e0e7984 */ /* 0x000e620000000a00 */
[----:B0-----:R-:W-:-:S08]  /*0af0*/  DFMA R16, R24, R22, R16 ;  /* 0x000000161810722b */ /* 0x001fd00000000010 */
[----:B-1----:R-:W-:-:S11]  /*0b00*/  DFMA R16, R18, R14, R16 ;  /* 0x0000000e1210722b */ /* 0x002fd60000000010 */
.L_x_5:
[----:B------:R-:W-:Y:S05]  /*0b10*/  @!P2 BRA `(.L_x_1) ;  /* 0x00000000001ca947 */ /* 0x000fea0003800000 */
[----:B0-----:R-:W-:Y:S02]  /*0b20*/  IMAD R18, R12, R13, R0 ;  /* 0x0000000d0c127224 */ /* 0x001fe400078e0200 */
[----:B------:R-:W-:-:S05]  /*0b30*/  IMAD.IADD R12, R7, 0x1, R12 ;  /* 0x00000001070c7824 */ /* 0x000fca00078e020c */
[----:B------:R-:W-:Y:S02]  /*0b40*/  LEA R14, R12, UR5, 0x3 ;  /* 0x000000050c0e7c11 */ /* 0x000fe4000f8e18ff */
[----:B------:R-:W-:-:S04]  /*0b50*/  LEA R12, R18, R11, 0x3 ;  /* 0x0000000b120c7211 */ /* 0x000fc800078e18ff */
[----:B------:R-:W-:Y:S04]  /*0b60*/  LDS.64 R14, [R14] ;  /* 0x000000000e0e7984 */ /* 0x000fe80000000a00 */
[----:B------:R-:W0:Y:S02]  /*0b70*/  LDS.64 R12, [R12] ;  /* 0x000000000c0c7984 */ /* 0x000e240000000a00 */
[----:B0-----:R-:W-:-:S11]  /*0b80*/  DFMA R16, R14, R12, R16 ;  /* 0x0000000c0e10722b */ /* 0x001fd60000000010 */
.L_x_1:
[----:B------:R-:W-:Y:S06]  /*0b90*/  BAR.SYNC.DEFER_BLOCKING 0x0 ;  /* 0x0000000000007b1d */ /* 0x000fec0000010000 */
[----:B------:R-:W-:Y:S05]  /*0ba0*/  @P0 BRA `(.L_x_6) ;  /* 0xfffffff800040947 */ /* 0x000fea000383ffff */
.L_x_0:
[----:B------:R-:W1:Y:S02]  /*0bb0*/  LDCU.64 UR4, c[0x0][0x398] ;  /* 0x00007300ff0477ac */ /* 0x000e640008000a00 */
[----:B-1----:R-:W-:-:S04]  /*0bc0*/  ISETP.GE.AND P0, PT, R4, UR5, PT ;  /* 0x0000000504007c0c */ /* 0x002fc8000bf06270 */
[----:B------:R-:W-:-:S13]  /*0bd0*/  ISETP.GE.OR P0, PT, R5, UR4, P0 ;  /* 0x0000000405007c0c */ /* 0x000fda0008706670 */
[----:B------:R-:W-:Y:S05]  /*0be0*/  @P0 EXIT ;  /* 0x000000000000094d */ /* 0x000fea0003800000 */
[----:B------:R-:W1:Y:S01]  /*0bf0*/  LDC.64 R2, c[0x0][0x390] ;  /* 0x0000e400ff027b82 */ /* 0x000e620000000a00 */
[----:B------:R-:W-:-:S04]  /*0c00*/  IMAD R5, R5, UR5, R4 ;  /* 0x0000000505057c24 */ /* 0x000fc8000f8e0204 */
[----:B-1----:R-:W-:-:S05]  /*0c10*/  IMAD.WIDE R2, R5, 0x8, R2 ;  /* 0x0000000805027825 */ /* 0x002fca00078e0202 */
[----:B------:R-:W-:Y:S01]  /*0c20*/  STG.E.64 desc[UR8][R2.64], R16 ;  /* 0x0000001002007986 */ /* 0x000fe2000c101b08 */
[----:B------:R-:W-:Y:S05]  /*0c30*/  EXIT ;  /* 0x000000000000794d */ /* 0x000fea0003800000 */
.L_x_7:
[----:B------:R-:W-:-:S00]  /*0c40*/  BRA `(.L_x_7) ;  /* 0xfffffffc00fc7947 */ /* 0x000fc0000383ffff */
[----:B------:R-:W-:-:S00]  /*0c50*/  NOP ;  /* 0x0000000000007918 */ /* 0x000fc00000000000 */
        /* <DEDUP_REMOVED lines=10> */
.L_x_8:


//--------------------- .nv.shared._Z11matmul_tilePdS_S_iiii --------------------------
	.section	.nv.shared._Z11matmul_tilePdS_S_iiii,"aw",@nobits
	.sectionflags	@""
	.align	16
	.zero		1024


//--------------------- .nv.shared.reserved.0     --------------------------
	.section	.nv.shared.reserved.0,"aw",@nobits
	.weak		__nv_reservedSMEM_offset_0_alias
	.size		__nv_reservedSMEM_offset_0_alias, 0, 64
	.other		__nv_reservedSMEM_offset_0_alias,@"STO_CUDA_RESERVED_SHARED STV_DEFAULT"
__nv_reservedSMEM_offset_0_alias:
	.zero		0
	.zero		64


//--------------------- .nv.constant0._Z11matmul_tilePdS_S_iiii --------------------------
	.section	.nv.constant0._Z11matmul_tilePdS_S_iiii,"a",@progbits
	.sectionflags	@""
	.align	4
.nv.constant0._Z11matmul_tilePdS_S_iiii:
	.zero		936


//--------------------- SYMBOLS --------------------------

	.type		.nv.reservedSmem.offset0,@object
	.size		.nv.reservedSmem.offset0,0x4
	.type		.nv.reservedSmem.cap,@object
	.size		.nv.reservedSmem.cap,0x4
